	.headerflags	@"EF_CUDA_TEXMODE_UNIFIED EF_CUDA_64BIT_ADDRESS EF_CUDA_ACCELERATORS EF_CUDA_SM90 EF_CUDA_VIRTUAL_SM(EF_CUDA_SM90)"
	.elftype	@"ET_EXEC"


//--------------------- .nv.info                  --------------------------
	.section	.nv.info,"",@"SHT_CUDA_INFO"
	.align	4


	//----- nvinfo : EIATTR_REGCOUNT
	.align		4
        /*0000*/ 	.byte	0x04, 0x2f
        /*0002*/ 	.short	(.L_1 - .L_0)
	.align		4
.L_0:
        /*0004*/ 	.word	index@(triton_poi_fused_cat_9)
        /*0008*/ 	.word	0x00000020


	//----- nvinfo : EIATTR_MIN_STACK_SIZE
	.align		4
.L_1:
        /*000c*/ 	.byte	0x04, 0x12
        /*000e*/ 	.short	(.L_3 - .L_2)
	.align		4
.L_2:
        /*0010*/ 	.word	index@(triton_poi_fused_cat_9)
        /*0014*/ 	.word	0x00000000


	//----- nvinfo : EIATTR_FRAME_SIZE
	.align		4
.L_3:
        /*0018*/ 	.byte	0x04, 0x11
        /*001a*/ 	.short	(.L_5 - .L_4)
	.align		4
.L_4:
        /*001c*/ 	.word	index@(triton_poi_fused_cat_9)
        /*0020*/ 	.word	0x00000000


	//----- nvinfo : EIATTR_MIN_STACK_SIZE
	.align		4
.L_5:
        /*0024*/ 	.byte	0x04, 0x12
        /*0026*/ 	.short	(.L_7 - .L_6)
	.align		4
.L_6:
        /*0028*/ 	.word	index@(triton_poi_fused_cat_9)
        /*002c*/ 	.word	0x00000000
.L_7:


//--------------------- .nv.info.triton_poi_fused_cat_9 --------------------------
	.section	.nv.info.triton_poi_fused_cat_9,"",@"SHT_CUDA_INFO"
	.sectionflags	@""
	.align	4


	//----- nvinfo : EIATTR_CUDA_API_VERSION
	.align		4
        /*0000*/ 	.byte	0x04, 0x37
        /*0002*/ 	.short	(.L_9 - .L_8)
.L_8:
        /*0004*/ 	.word	0x0000007c


	//----- nvinfo : EIATTR_KPARAM_INFO
	.align		4
.L_9:
        /*0008*/ 	.byte	0x04, 0x17
        /*000a*/ 	.short	(.L_11 - .L_10)
.L_10:
        /*000c*/ 	.word	0x00000000
        /*0010*/ 	.short	0x0014
        /*0012*/ 	.short	0x00a0
        /*0014*/ 	.byte	0x00, 0xf0, 0x11, 0x00


	//----- nvinfo : EIATTR_KPARAM_INFO
	.align		4
.L_11:
        /*0018*/ 	.byte	0x04, 0x17
        /*001a*/ 	.short	(.L_13 - .L_12)
.L_12:
        /*001c*/ 	.word	0x00000000
        /*0020*/ 	.short	0x0013
        /*0022*/ 	.short	0x0098
        /*0024*/ 	.byte	0x00, 0xf4, 0x21, 0x00


	//----- nvinfo : EIATTR_KPARAM_INFO
	.align		4
.L_13:
        /*0028*/ 	.byte	0x04, 0x17
        /*002a*/ 	.short	(.L_15 - .L_14)
.L_14:
        /*002c*/ 	.word	0x00000000
        /*0030*/ 	.short	0x0012
        /*0032*/ 	.short	0x0090
        /*0034*/ 	.byte	0x00, 0xf4, 0x21, 0x00


	//----- nvinfo : EIATTR_KPARAM_INFO
	.align		4
.L_15:
        /*0038*/ 	.byte	0x04, 0x17
        /*003a*/ 	.short	(.L_17 - .L_16)
.L_16:
        /*003c*/ 	.word	0x00000000
        /*0040*/ 	.short	0x0011
        /*0042*/ 	.short	0x0088
        /*0044*/ 	.byte	0x00, 0xf4, 0x21, 0x00


	//----- nvinfo : EIATTR_KPARAM_INFO
	.align		4
.L_17:
        /*0048*/ 	.byte	0x04, 0x17
        /*004a*/ 	.short	(.L_19 - .L_18)
.L_18:
        /*004c*/ 	.word	0x00000000
        /*0050*/ 	.short	0x0010
        /*0052*/ 	.short	0x0080
        /*0054*/ 	.byte	0x00, 0xf4, 0x21, 0x00


	//----- nvinfo : EIATTR_KPARAM_INFO
	.align		4
.L_19:
        /*0058*/ 	.byte	0x04, 0x17
        /*005a*/ 	.short	(.L_21 - .L_20)
.L_20:
        /*005c*/ 	.word	0x00000000
        /*0060*/ 	.short	0x000f
        /*0062*/ 	.short	0x0078
        /*0064*/ 	.byte	0x00, 0xf4, 0x21, 0x00


	//----- nvinfo : EIATTR_KPARAM_INFO
	.align		4
.L_21:
        /*0068*/ 	.byte	0x04, 0x17
        /*006a*/ 	.short	(.L_23 - .L_22)
.L_22:
        /*006c*/ 	.word	0x00000000
        /*0070*/ 	.short	0x000e
        /*0072*/ 	.short	0x0070
        /*0074*/ 	.byte	0x00, 0xf4, 0x21, 0x00


	//----- nvinfo : EIATTR_KPARAM_INFO
	.align		4
.L_23:
        /*0078*/ 	.byte	0x04, 0x17
        /*007a*/ 	.short	(.L_25 - .L_24)
.L_24:
        /*007c*/ 	.word	0x00000000
        /*0080*/ 	.short	0x000d
        /*0082*/ 	.short	0x0068
        /*0084*/ 	.byte	0x00, 0xf4, 0x21, 0x00


	//----- nvinfo : EIATTR_KPARAM_INFO
	.align		4
.L_25:
        /*0088*/ 	.byte	0x04, 0x17
        /*008a*/ 	.short	(.L_27 - .L_26)
.L_26:
        /*008c*/ 	.word	0x00000000
        /*0090*/ 	.short	0x000c
        /*0092*/ 	.short	0x0060
        /*0094*/ 	.byte	0x00, 0xf4, 0x21, 0x00


	//----- nvinfo : EIATTR_KPARAM_INFO
	.align		4
.L_27:
        /*0098*/ 	.byte	0x04, 0x17
        /*009a*/ 	.short	(.L_29 - .L_28)
.L_28:
        /*009c*/ 	.word	0x00000000
        /*00a0*/ 	.short	0x000b
        /*00a2*/ 	.short	0x0058
        /*00a4*/ 	.byte	0x00, 0xf4, 0x21, 0x00


	//----- nvinfo : EIATTR_KPARAM_INFO
	.align		4
.L_29:
        /*00a8*/ 	.byte	0x04, 0x17
        /*00aa*/ 	.short	(.L_31 - .L_30)
.L_30:
        /*00ac*/ 	.word	0x00000000
        /*00b0*/ 	.short	0x000a
        /*00b2*/ 	.short	0x0050
        /*00b4*/ 	.byte	0x00, 0xf4, 0x21, 0x00


	//----- nvinfo : EIATTR_KPARAM_INFO
	.align		4
.L_31:
        /*00b8*/ 	.byte	0x04, 0x17
        /*00ba*/ 	.short	(.L_33 - .L_32)
.L_32:
        /*00bc*/ 	.word	0x00000000
        /*00c0*/ 	.short	0x0009
        /*00c2*/ 	.short	0x0048
        /*00c4*/ 	.byte	0x00, 0xf4, 0x21, 0x00


	//----- nvinfo : EIATTR_KPARAM_INFO
	.align		4
.L_33:
        /*00c8*/ 	.byte	0x04, 0x17
        /*00ca*/ 	.short	(.L_35 - .L_34)
.L_34:
        /*00cc*/ 	.word	0x00000000
        /*00d0*/ 	.short	0x0008
        /*00d2*/ 	.short	0x0040
        /*00d4*/ 	.byte	0x00, 0xf4, 0x21, 0x00


	//----- nvinfo : EIATTR_KPARAM_INFO
	.align		4
.L_35:
        /*00d8*/ 	.byte	0x04, 0x17
        /*00da*/ 	.short	(.L_37 - .L_36)
.L_36:
        /*00dc*/ 	.word	0x00000000
        /*00e0*/ 	.short	0x0007
        /*00e2*/ 	.short	0x0038
        /*00e4*/ 	.byte	0x00, 0xf4, 0x21, 0x00


	//----- nvinfo : EIATTR_KPARAM_INFO
	.align		4
.L_37:
        /*00e8*/ 	.byte	0x04, 0x17
        /*00ea*/ 	.short	(.L_39 - .L_38)
.L_38:
        /*00ec*/ 	.word	0x00000000
        /*00f0*/ 	.short	0x0006
        /*00f2*/ 	.short	0x0030
        /*00f4*/ 	.byte	0x00, 0xf4, 0x21, 0x00


	//----- nvinfo : EIATTR_KPARAM_INFO
	.align		4
.L_39:
        /*00f8*/ 	.byte	0x04, 0x17
        /*00fa*/ 	.short	(.L_41 - .L_40)
.L_40:
        /*00fc*/ 	.word	0x00000000
        /*0100*/ 	.short	0x0005
        /*0102*/ 	.short	0x0028
        /*0104*/ 	.byte	0x00, 0xf4, 0x21, 0x00


	//----- nvinfo : EIATTR_KPARAM_INFO
	.align		4
.L_41:
        /*0108*/ 	.byte	0x04, 0x17
        /*010a*/ 	.short	(.L_43 - .L_42)
.L_42:
        /*010c*/ 	.word	0x00000000
        /*0110*/ 	.short	0x0004
        /*0112*/ 	.short	0x0020
        /*0114*/ 	.byte	0x00, 0xf4, 0x21, 0x00


	//----- nvinfo : EIATTR_KPARAM_INFO
	.align		4
.L_43:
        /*0118*/ 	.byte	0x04, 0x17
        /*011a*/ 	.short	(.L_45 - .L_44)
.L_44:
        /*011c*/ 	.word	0x00000000
        /*0120*/ 	.short	0x0003
        /*0122*/ 	.short	0x0018
        /*0124*/ 	.byte	0x00, 0xf4, 0x21, 0x00


	//----- nvinfo : EIATTR_KPARAM_INFO
	.align		4
.L_45:
        /*0128*/ 	.byte	0x04, 0x17
        /*012a*/ 	.short	(.L_47 - .L_46)
.L_46:
        /*012c*/ 	.word	0x00000000
        /*0130*/ 	.short	0x0002
        /*0132*/ 	.short	0x0010
        /*0134*/ 	.byte	0x00, 0xf4, 0x21, 0x00


	//----- nvinfo : EIATTR_KPARAM_INFO
	.align		4
.L_47:
        /*0138*/ 	.byte	0x04, 0x17
        /*013a*/ 	.short	(.L_49 - .L_48)
.L_48:
        /*013c*/ 	.word	0x00000000
        /*0140*/ 	.short	0x0001
        /*0142*/ 	.short	0x0008
        /*0144*/ 	.byte	0x00, 0xf4, 0x21, 0x00


	//----- nvinfo : EIATTR_KPARAM_INFO
	.align		4
.L_49:
        /*0148*/ 	.byte	0x04, 0x17
        /*014a*/ 	.short	(.L_51 - .L_50)
.L_50:
        /*014c*/ 	.word	0x00000000
        /*0150*/ 	.short	0x0000
        /*0152*/ 	.short	0x0000
        /*0154*/ 	.byte	0x00, 0xf4, 0x21, 0x00


	//----- nvinfo : EIATTR_SPARSE_MMA_MASK
	.align		4
.L_51:
        /*0158*/ 	.byte	0x03, 0x50
        /*015a*/ 	.short	0x0000


	//----- nvinfo : EIATTR_MAXREG_COUNT
	.align		4
        /*015c*/ 	.byte	0x03, 0x1b
        /*015e*/ 	.short	0x00ff


	//----- nvinfo : EIATTR_EXIT_INSTR_OFFSETS
	.align		4
        /*0160*/ 	.byte	0x04, 0x1c
        /*0162*/ 	.short	(.L_53 - .L_52)


	//   ....[0]....
.L_52:
        /*0164*/ 	.word	0x00001250


	//   ....[1]....
        /*0168*/ 	.word	0x00001270


	//----- nvinfo : EIATTR_REQNTID
	.align		4
.L_53:
        /*016c*/ 	.byte	0x04, 0x10
        /*016e*/ 	.short	(.L_55 - .L_54)
.L_54:
        /*0170*/ 	.word	0x00000080
        /*0174*/ 	.word	0x00000001
        /*0178*/ 	.word	0x00000001


	//----- nvinfo : EIATTR_CBANK_PARAM_SIZE
	.align		4
.L_55:
        /*017c*/ 	.byte	0x03, 0x19
        /*017e*/ 	.short	0x00a4


	//----- nvinfo : EIATTR_PARAM_CBANK
	.align		4
        /*0180*/ 	.byte	0x04, 0x0a
        /*0182*/ 	.short	(.L_57 - .L_56)
	.align		4
.L_56:
        /*0184*/ 	.word	index@(.nv.constant0.triton_poi_fused_cat_9)
        /*0188*/ 	.short	0x0210
        /*018a*/ 	.short	0x00a4


	//----- nvinfo : EIATTR_SW_WAR
	.align		4
.L_57:
        /*018c*/ 	.byte	0x04, 0x36
        /*018e*/ 	.short	(.L_59 - .L_58)
.L_58:
        /*0190*/ 	.word	0x00000008
.L_59:


//--------------------- .nv.callgraph             --------------------------
	.section	.nv.callgraph,"",@"SHT_CUDA_CALLGRAPH"
	.align	4
	.sectionentsize	8
	.align		4
        /*0000*/ 	.word	0x00000000
	.align		4
        /*0004*/ 	.word	0xffffffff
	.align		4
        /*0008*/ 	.word	0x00000000
	.align		4
        /*000c*/ 	.word	0xfffffffe
	.align		4
        /*0010*/ 	.word	0x00000000
	.align		4
        /*0014*/ 	.word	0xfffffffd
	.align		4
        /*0018*/ 	.word	0x00000000
	.align		4
        /*001c*/ 	.word	0xfffffffc


//--------------------- .text.triton_poi_fused_cat_9 --------------------------
	.section	.text.triton_poi_fused_cat_9,"ax",@progbits
	.align	128
        .global         triton_poi_fused_cat_9
        .type           triton_poi_fused_cat_9,@function
        .size           triton_poi_fused_cat_9,(.L_x_1 - triton_poi_fused_cat_9)
        .other          triton_poi_fused_cat_9,@"STO_CUDA_ENTRY STV_DEFAULT"
triton_poi_fused_cat_9:
.text.triton_poi_fused_cat_9:
[----:B------:R-:W0:Y:S01]  /*0000*/  LDC R1, c[0x0][0x28] ;  /* 0x00000a00ff017b82 */ /* 0x000e220000000800 */
[----:B------:R-:W1:Y:S07]  /*0010*/  S2R R0, SR_TID.X ;  /* 0x0000000000007919 */ /* 0x000e6e0000002100 */
[----:B------:R-:W2:Y:S01]  /*0020*/  LDC.64 R14, c[0x0][0x220] ;  /* 0x00008800ff0e7b82 */ /* 0x000ea20000000a00 */
[----:B------:R-:W-:Y:S01]  /*0030*/  CS2R R10, SRZ ;  /* 0x00000000000a7805 */ /* 0x000fe2000001ff00 */
[----:B------:R-:W-:Y:S01]  /*0040*/  ULDC.64 UR4, c[0x0][0x208] ;  /* 0x0000820000047ab9 */ /* 0x000fe20000000a00 */
[----:B------:R-:W3:Y:S01]  /*0050*/  S2R R3, SR_CTAID.X ;  /* 0x0000000000037919 */ /* 0x000ee20000002500 */
[----:B------:R-:W-:Y:S01]  /*0060*/  ULDC.64 UR6, c[0x0][0x230] ;  /* 0x00008c0000067ab9 */ /* 0x000fe20000000a00 */
[----:B------:R-:W-:-:S03]  /*0070*/  ULDC.64 UR8, c[0x0][0x290] ;  /* 0x0000a40000087ab9 */ /* 0x000fc60000000a00 */
[----:B------:R-:W4:Y:S08]  /*0080*/  LDC.64 R18, c[0x0][0x228] ;  /* 0x00008a00ff127b82 */ /* 0x000f300000000a00 */
[----:B------:R-:W5:Y:S01]  /*0090*/  LDC.64 R16, c[0x0][0x238] ;  /* 0x00008e00ff107b82 */ /* 0x000f620000000a00 */
[----:B-1----:R-:W-:-:S05]  /*00a0*/  IMAD.SHL.U32 R0, R0, 0x2, RZ ;  /* 0x0000000200007824 */ /* 0x002fca00078e00ff */
[----:B------:R-:W-:-:S05]  /*00b0*/  LOP3.LUT R0, R0, 0xfe, RZ, 0xc0, !PT ;  /* 0x000000fe00007812 */ /* 0x000fca00078ec0ff */
[----:B---3--:R-:W-:-:S04]  /*00c0*/  IMAD R0, R3, 0x100, R0 ;  /* 0x0000010003007824 */ /* 0x008fc800078e0200 */
[----:B------:R-:W-:-:S05]  /*00d0*/  IMAD.HI R13, R0, 0x66666667, RZ ;  /* 0x66666667000d7827 */ /* 0x000fca00078e02ff */
[----:B------:R-:W-:-:S04]  /*00e0*/  SHF.R.U32.HI R6, RZ, 0x1f, R13 ;  /* 0x0000001fff067819 */ /* 0x000fc8000001160d */
[CC--:B------:R-:W-:Y:S02]  /*00f0*/  LEA.HI.SX32 R3, R13.reuse, R6.reuse, 0x1d ;  /* 0x000000060d037211 */ /* 0x0c0fe400078feaff */
[----:B------:R-:W-:Y:S02]  /*0100*/  LEA.HI.SX32 R27, R13, R6, 0x1b ;  /* 0x000000060d1b7211 */ /* 0x000fe400078fdaff */
[C---:B------:R-:W-:Y:S01]  /*0110*/  LEA.HI R5, R3.reuse, R3, RZ, 0x2 ;  /* 0x0000000303057211 */ /* 0x040fe200078f10ff */
[----:B------:R-:W-:Y:S01]  /*0120*/  IMAD R2, R3, -0x14, R0 ;  /* 0xffffffec03027824 */ /* 0x000fe200078e0200 */
[----:B------:R-:W-:Y:S02]  /*0130*/  LEA.HI R4, R27, R27, RZ, 0x2 ;  /* 0x0000001b1b047211 */ /* 0x000fe400078f10ff */
[----:B------:R-:W-:Y:S02]  /*0140*/  LOP3.LUT R8, R5, 0xfffffffc, RZ, 0xc0, !PT ;  /* 0xfffffffc05087812 */ /* 0x000fe400078ec0ff */
[----:B------:R-:W-:-:S02]  /*0150*/  LOP3.LUT R12, R2, 0xfffffffc, RZ, 0xc0, !PT ;  /* 0xfffffffc020c7812 */ /* 0x000fc400078ec0ff */
[----:B------:R-:W-:Y:S01]  /*0160*/  LOP3.LUT R4, R4, 0xfffffffc, RZ, 0xc0, !PT ;  /* 0xfffffffc04047812 */ /* 0x000fe200078ec0ff */
[----:B------:R-:W-:Y:S01]  /*0170*/  IMAD.IADD R7, R3, 0x1, -R8 ;  /* 0x0000000103077824 */ /* 0x000fe200078e0a08 */
[----:B------:R-:W-:Y:S02]  /*0180*/  ISETP.NE.AND P0, PT, R12, 0x4, PT ;  /* 0x000000040c00780c */ /* 0x000fe40003f05270 */
[----:B------:R-:W-:Y:S01]  /*0190*/  CS2R R8, SRZ ;  /* 0x0000000000087805 */ /* 0x000fe2000001ff00 */
[----:B------:R-:W-:Y:S01]  /*01a0*/  IMAD.IADD R27, R27, 0x1, -R4 ;  /* 0x000000011b1b7824 */ /* 0x000fe200078e0a04 */
[----:B------:R-:W-:Y:S02]  /*01b0*/  ISETP.LT.AND P1, PT, R0, 0x500, !P0 ;  /* 0x000005000000780c */ /* 0x000fe40004721270 */
[----:B------:R-:W-:Y:S01]  /*01c0*/  CS2R R4, SRZ ;  /* 0x0000000000047805 */ /* 0x000fe2000001ff00 */
[----:B----4-:R-:W-:-:S04]  /*01d0*/  IMAD.WIDE R18, R7, 0x8, R18 ;  /* 0x0000000807127825 */ /* 0x010fc800078e0212 */
[----:B--2---:R-:W-:-:S04]  /*01e0*/  IMAD.WIDE R14, R27, 0x8, R14 ;  /* 0x000000081b0e7825 */ /* 0x004fc800078e020e */
[----:B-----5:R-:W-:Y:S02]  /*01f0*/  IMAD.WIDE R16, R7, 0x8, R16 ;  /* 0x0000000807107825 */ /* 0x020fe400078e0210 */
[----:B------:R-:W2:Y:S04]  /*0200*/  @P1 LDG.E.EL.64 R4, desc[UR4][R14.64] ;  /* 0x000000040e041981 */ /* 0x000ea8000c2e1b00 */
[----:B------:R1:W3:Y:S04]  /*0210*/  @P1 LDG.E.EL.64 R10, desc[UR4][R18.64] ;  /* 0x00000004120a1981 */ /* 0x0002e8000c2e1b00 */
[----:B------:R-:W4:Y:S01]  /*0220*/  @P1 LDG.E.EL.64 R8, desc[UR4][R16.64] ;  /* 0x0000000410081981 */ /* 0x000f22000c2e1b00 */
[----:B-1----:R-:W-:Y:S01]  /*0230*/  VIADD R19, R2, 0xfffffffc ;  /* 0xfffffffc02137836 */ /* 0x002fe20000000000 */
[----:B------:R-:W-:-:S04]  /*0240*/  SHF.R.S32.HI R24, RZ, 0x1f, R3 ;  /* 0x0000001fff187819 */ /* 0x000fc80000011403 */
[----:B------:R-:W-:Y:S02]  /*0250*/  LEA.HI R24, R24, R3, RZ, 0x4 ;  /* 0x0000000318187211 */ /* 0x000fe400078f20ff */
[----:B--2---:R-:W-:Y:S02]  /*0260*/  SEL R21, R4, RZ, P1 ;  /* 0x000000ff04157207 */ /* 0x004fe40000800000 */
[----:B------:R-:W-:Y:S02]  /*0270*/  SEL R22, R5, RZ, P1 ;  /* 0x000000ff05167207 */ /* 0x000fe40000800000 */
[----:B---3--:R-:W-:Y:S02]  /*0280*/  SEL R11, R11, RZ, P1 ;  /* 0x000000ff0b0b7207 */ /* 0x008fe40000800000 */
[----:B------:R-:W-:Y:S02]  /*0290*/  SHF.R.U32.HI R20, RZ, 0x1e, R22 ;  /* 0x0000001eff147819 */ /* 0x000fe40000011616 */
[----:B----4-:R-:W-:-:S02]  /*02a0*/  SEL R4, R9, RZ, P1 ;  /* 0x000000ff09047207 */ /* 0x010fc40000800000 */
[----:B------:R-:W-:Y:S02]  /*02b0*/  SHF.R.U32.HI R9, RZ, 0x1e, R11 ;  /* 0x0000001eff097819 */ /* 0x000fe4000001160b */
[----:B------:R-:W-:Y:S02]  /*02c0*/  SHF.R.U32.HI R5, RZ, 0x1e, R4 ;  /* 0x0000001eff057819 */ /* 0x000fe40000011604 */
[----:B------:R-:W-:Y:S02]  /*02d0*/  SEL R10, R10, RZ, P1 ;  /* 0x000000ff0a0a7207 */ /* 0x000fe40000800000 */
[----:B------:R-:W-:Y:S02]  /*02e0*/  SEL R8, R8, RZ, P1 ;  /* 0x000000ff08087207 */ /* 0x000fe40000800000 */
[----:B------:R-:W-:Y:S02]  /*02f0*/  LOP3.LUT R14, R20, 0x2, RZ, 0xc0, !PT ;  /* 0x00000002140e7812 */ /* 0x000fe400078ec0ff */
[----:B------:R-:W-:-:S02]  /*0300*/  LOP3.LUT R9, R9, 0x2, RZ, 0xc0, !PT ;  /* 0x0000000209097812 */ /* 0x000fc400078ec0ff */
[----:B------:R-:W-:Y:S02]  /*0310*/  LOP3.LUT R5, R5, 0x2, RZ, 0xc0, !PT ;  /* 0x0000000205057812 */ /* 0x000fe400078ec0ff */
[----:B------:R-:W-:Y:S02]  /*0320*/  IADD3 R21, P2, R14, R21, RZ ;  /* 0x000000150e157210 */ /* 0x000fe40007f5e0ff */
[----:B------:R-:W-:Y:S02]  /*0330*/  IADD3 R9, P3, R9, R10, RZ ;  /* 0x0000000a09097210 */ /* 0x000fe40007f7e0ff */
[----:B------:R-:W-:Y:S01]  /*0340*/  IADD3 R5, P4, R5, R8, RZ ;  /* 0x0000000805057210 */ /* 0x000fe20007f9e0ff */
[----:B------:R-:W-:Y:S01]  /*0350*/  IMAD.X R22, RZ, RZ, R22, P2 ;  /* 0x000000ffff167224 */ /* 0x000fe200010e0616 */
[----:B------:R-:W-:Y:S01]  /*0360*/  LEA R8, P2, R9, UR6, 0x4 ;  /* 0x0000000609087c11 */ /* 0x000fe2000f8420ff */
[----:B------:R-:W-:Y:S01]  /*0370*/  IMAD.X R14, RZ, RZ, R11, P3 ;  /* 0x000000ffff0e7224 */ /* 0x000fe200018e060b */
[----:B------:R-:W-:Y:S01]  /*0380*/  LEA R10, P3, R5, UR6, 0x4 ;  /* 0x00000006050a7c11 */ /* 0x000fe2000f8620ff */
[----:B------:R-:W-:Y:S01]  /*0390*/  IMAD.X R4, RZ, RZ, R4, P4 ;  /* 0x000000ffff047224 */ /* 0x000fe200020e0604 */
[C---:B------:R-:W-:Y:S01]  /*03a0*/  SHF.L.U64.HI R22, R21.reuse, 0x5, R22 ;  /* 0x0000000515167819 */ /* 0x040fe20000010216 */
[----:B------:R-:W-:Y:S01]  /*03b0*/  IMAD.SHL.U32 R11, R21, 0x20, RZ ;  /* 0x00000020150b7824 */ /* 0x000fe200078e00ff */
[----:B------:R-:W-:-:S02]  /*03c0*/  LEA.HI.X R9, R9, UR7, R14, 0x4, P2 ;  /* 0x0000000709097c11 */ /* 0x000fc400090f240e */
[----:B------:R-:W-:Y:S01]  /*03d0*/  LEA.HI.X R5, R5, UR7, R4, 0x4, P3 ;  /* 0x0000000705057c11 */ /* 0x000fe200098f2404 */
[----:B------:R-:W1:Y:S01]  /*03e0*/  LDC.64 R14, c[0x0][0x240] ;  /* 0x00009000ff0e7b82 */ /* 0x000e620000000a00 */
[----:B------:R-:W-:Y:S01]  /*03f0*/  IADD3 R10, P3, R10, R11, RZ ;  /* 0x0000000b0a0a7210 */ /* 0x000fe20007f7e0ff */
[----:B------:R-:W-:Y:S01]  /*0400*/  IMAD.MOV.U32 R20, RZ, RZ, RZ ;  /* 0x000000ffff147224 */ /* 0x000fe200078e00ff */
[----:B------:R-:W-:Y:S01]  /*0410*/  IADD3 R8, P2, R11, R8, RZ ;  /* 0x000000080b087210 */ /* 0x000fe20007f5e0ff */
[----:B------:R-:W-:Y:S01]  /*0420*/  ULDC.64 UR6, c[0x0][0x218] ;  /* 0x0000860000067ab9 */ /* 0x000fe20000000a00 */
[----:B------:R-:W-:Y:S01]  /*0430*/  LEA.HI.SX32 R4, R13, R6, 0x19 ;  /* 0x000000060d047211 */ /* 0x000fe200078fcaff */
[----:B------:R-:W-:Y:S02]  /*0440*/  IMAD.X R11, R5, 0x1, R22, P3 ;  /* 0x00000001050b7824 */ /* 0x000fe400018e0616 */
[----:B------:R-:W-:Y:S02]  /*0450*/  IMAD.X R9, R22, 0x1, R9, P2 ;  /* 0x0000000116097824 */ /* 0x000fe400010e0609 */
[----:B------:R-:W-:-:S04]  /*0460*/  IMAD.SHL.U32 R5, R4, 0x10, RZ ;  /* 0x0000001004057824 */ /* 0x000fc800078e00ff */
[----:B------:R-:W-:-:S04]  /*0470*/  IMAD.WIDE R8, R5, 0x4, R8 ;  /* 0x0000000405087825 */ /* 0x000fc800078e0208 */
[----:B------:R-:W-:-:S04]  /*0480*/  IMAD.WIDE R10, R5, 0x4, R10 ;  /* 0x00000004050a7825 */ /* 0x000fc800078e020a */
[----:B------:R-:W-:Y:S01]  /*0490*/  IMAD.WIDE R16, R19, 0x4, R8 ;  /* 0x0000000413107825 */ /* 0x000fe200078e0208 */
[----:B------:R-:W-:-:S03]  /*04a0*/  CS2R R8, SRZ ;  /* 0x0000000000087805 */ /* 0x000fc6000001ff00 */
[----:B------:R-:W-:Y:S01]  /*04b0*/  IMAD.WIDE R18, R19, 0x4, R10 ;  /* 0x0000000413127825 */ /* 0x000fe200078e020a */
[----:B------:R-:W-:Y:S02]  /*04c0*/  CS2R R10, SRZ ;  /* 0x00000000000a7805 */ /* 0x000fe4000001ff00 */
[----:B------:R-:W2:Y:S01]  /*04d0*/  @P1 LDG.E.EL.64 R8, desc[UR4][R16.64] ;  /* 0x0000000410081981 */ /* 0x000ea2000c2e1b00 */
[----:B------:R-:W-:Y:S02]  /*04e0*/  IMAD.MOV.U32 R5, RZ, RZ, RZ ;  /* 0x000000ffff057224 */ /* 0x000fe400078e00ff */
[----:B-1----:R-:W-:Y:S01]  /*04f0*/  IMAD.WIDE R14, R7, 0x4, R14 ;  /* 0x00000004070e7825 */ /* 0x002fe200078e020e */
[----:B------:R-:W3:Y:S04]  /*0500*/  @P1 LDG.E.EL.64 R10, desc[UR4][R18.64] ;  /* 0x00000004120a1981 */ /* 0x000ee8000c2e1b00 */
[----:B------:R-:W4:Y:S04]  /*0510*/  @P1 LDG.E.EL R20, desc[UR4][R14.64] ;  /* 0x000000040e141981 */ /* 0x000f28000c2e1900 */
[----:B------:R1:W5:Y:S01]  /*0520*/  @P1 LDG.E.EL R5, desc[UR4][R14.64] ;  /* 0x000000040e051981 */ /* 0x000362000c2e1900 */
[----:B------:R-:W-:Y:S01]  /*0530*/  VIADD R6, R0, 0x1 ;  /* 0x0000000100067836 */ /* 0x000fe20000000000 */
[----:B------:R-:W-:-:S02]  /*0540*/  LOP3.LUT R24, R24, 0xfffffff0, RZ, 0xc0, !PT ;  /* 0xfffffff018187812 */ /* 0x000fc400078ec0ff */
[----:B------:R-:W-:Y:S01]  /*0550*/  ISETP.GE.AND P5, PT, R2, 0x4, PT ;  /* 0x000000040200780c */ /* 0x000fe20003fa6270 */
[----:B------:R-:W-:-:S04]  /*0560*/  IMAD.HI R13, R6, 0x66666667, RZ ;  /* 0x66666667060d7827 */ /* 0x000fc800078e02ff */
[----:B------:R-:W-:Y:S01]  /*0570*/  IMAD.IADD R3, R3, 0x1, -R24 ;  /* 0x0000000103037824 */ /* 0x000fe200078e0a18 */
[----:B------:R-:W-:Y:S01]  /*0580*/  SHF.R.U32.HI R22, RZ, 0x1f, R13 ;  /* 0x0000001fff167819 */ /* 0x000fe2000001160d */
[----:B------:R-:W1:Y:S02]  /*0590*/  LDC.64 R24, c[0x0][0x210] ;  /* 0x00008400ff187b82 */ /* 0x000e640000000a00 */
[----:B------:R-:W-:Y:S01]  /*05a0*/  IMAD R26, R4, 0x40, R3 ;  /* 0x00000040041a7824 */ /* 0x000fe200078e0203 */
[----:B------:R-:W-:-:S05]  /*05b0*/  LEA.HI R13, R13, R22, RZ, 0x1d ;  /* 0x000000160d0d7211 */ /* 0x000fca00078fe8ff */
[----:B------:R-:W-:Y:S01]  /*05c0*/  IMAD R13, R13, -0x14, R6 ;  /* 0xffffffec0d0d7824 */ /* 0x000fe200078e0206 */
[----:B------:R-:W-:-:S03]  /*05d0*/  SHF.R.S32.HI R6, RZ, 0x1f, R26 ;  /* 0x0000001fff067819 */ /* 0x000fc6000001141a */
[----:B------:R-:W-:-:S05]  /*05e0*/  IMAD.SHL.U32 R13, R13, 0x10, RZ ;  /* 0x000000100d0d7824 */ /* 0x000fca00078e00ff */
[----:B-1----:R-:W-:-:S04]  /*05f0*/  IADD3 R15, P2, R13, R26, RZ ;  /* 0x0000001a0d0f7210 */ /* 0x002fc80007f5e0ff */
[----:B------:R-:W-:Y:S01]  /*0600*/  LEA.HI.X.SX32 R6, R13, R6, 0x1, P2 ;  /* 0x000000060d067211 */ /* 0x000fe200010f0eff */
[C---:B------:R-:W-:Y:S01]  /*0610*/  IMAD.SHL.U32 R14, R15.reuse, 0x4, RZ ;  /* 0x000000040f0e7824 */ /* 0x040fe200078e00ff */
[----:B------:R-:W-:Y:S02]  /*0620*/  ISETP.NE.AND P2, PT, R12, 0x8, PT ;  /* 0x000000080c00780c */ /* 0x000fe40003f45270 */
[----:B------:R-:W-:Y:S01]  /*0630*/  SHF.L.U64.HI R15, R15, 0x2, R6 ;  /* 0x000000020f0f7819 */ /* 0x000fe20000010206 */
[----:B------:R-:W-:Y:S01]  /*0640*/  IMAD.MOV.U32 R19, RZ, RZ, RZ ;  /* 0x000000ffff137224 */ /* 0x000fe200078e00ff */
[----:B------:R-:W-:Y:S01]  /*0650*/  IADD3 R28, P3, R14, UR6, RZ ;  /* 0x000000060e1c7c10 */ /* 0x000fe2000ff7e0ff */
[----:B------:R-:W-:Y:S01]  /*0660*/  IMAD.IADD R23, R13, 0x1, R26 ;  /* 0x000000010d177824 */ /* 0x000fe200078e021a */
[----:B------:R-:W-:Y:S01]  /*0670*/  SHF.R.S32.HI R18, RZ, 0x1f, R2 ;  /* 0x0000001fff127819 */ /* 0x000fe20000011402 */
[----:B------:R-:W-:Y:S01]  /*0680*/  IMAD.MOV.U32 R3, RZ, RZ, RZ ;  /* 0x000000ffff037224 */ /* 0x000fe200078e00ff */
[----:B------:R-:W-:Y:S01]  /*0690*/  IADD3.X R29, R15, UR7, RZ, P3, !PT ;  /* 0x000000070f1d7c10 */ /* 0x000fe20009ffe4ff */
[----:B------:R-:W-:Y:S01]  /*06a0*/  ULDC.64 UR6, c[0x0][0x250] ;  /* 0x0000940000067ab9 */ /* 0x000fe20000000a00 */
[----:B------:R-:W-:Y:S01]  /*06b0*/  ISETP.LT.AND P3, PT, R0, 0x500, !P2 ;  /* 0x000005000000780c */ /* 0x000fe20005761270 */
[----:B------:R-:W-:Y:S01]  /*06c0*/  IMAD.MOV.U32 R6, RZ, RZ, RZ ;  /* 0x000000ffff067224 */ /* 0x000fe200078e00ff */
[----:B------:R-:W-:-:S04]  /*06d0*/  IADD3 R16, P4, R14, UR6, RZ ;  /* 0x000000060e107c10 */ /* 0x000fc8000ff9e0ff */
[----:B------:R-:W-:Y:S01]  /*06e0*/  IADD3.X R17, R15, UR7, RZ, P4, !PT ;  /* 0x000000070f117c10 */ /* 0x000fe2000a7fe4ff */
[----:B------:R-:W-:Y:S01]  /*06f0*/  IMAD.SHL.U32 R13, R4, 0x4, RZ ;  /* 0x00000004040d7824 */ /* 0x000fe200078e00ff */
[----:B------:R-:W5:Y:S01]  /*0700*/  @P1 LDG.E.EL R6, desc[UR4][R28.64+-0x100] ;  /* 0xffff00041c061981 */ /* 0x000f62000c2e1900 */
[----:B------:R-:W-:Y:S01]  /*0710*/  ISETP.LT.AND P4, PT, R0, 0x500, !P5 ;  /* 0x000005000000780c */ /* 0x000fe20006f81270 */
[----:B------:R-:W-:Y:S01]  /*0720*/  IMAD R26, R2, 0x10, R26 ;  /* 0x00000010021a7824 */ /* 0x000fe200078e021a */
[----:B------:R-:W-:Y:S02]  /*0730*/  ULDC.64 UR6, c[0x0][0x268] ;  /* 0x00009a0000067ab9 */ /* 0x000fe40000000a00 */
[----:B------:R1:W5:Y:S01]  /*0740*/  @P3 LDG.E.EL R19, desc[UR4][R16.64+-0x200] ;  /* 0xfffe000410133981 */ /* 0x000362000c2e1900 */
[----:B0-----:R-:W-:Y:S01]  /*0750*/  IMAD.WIDE R22, R23, 0x4, R24 ;  /* 0x0000000417167825 */ /* 0x001fe200078e0218 */
[----:B------:R-:W-:-:S03]  /*0760*/  IADD3 R21, P5, R2, R13, RZ ;  /* 0x0000000d02157210 */ /* 0x000fc60007fbe0ff */
[----:B------:R-:W-:Y:S01]  /*0770*/  IMAD.WIDE R24, R26, 0x4, R24 ;  /* 0x000000041a187825 */ /* 0x000fe200078e0218 */
[----:B-1----:R-:W0:Y:S01]  /*0780*/  LDC.64 R16, c[0x0][0x248] ;  /* 0x00009200ff107b82 */ /* 0x002e220000000a00 */
[----:B------:R-:W-:-:S03]  /*0790*/  LEA.HI.X.SX32 R13, R13, R18, 0x1, P5 ;  /* 0x000000120d0d7211 */ /* 0x000fc600028f0eff */
[----:B------:R1:W5:Y:S01]  /*07a0*/  @P4 LDG.E.EL R3, desc[UR4][R24.64] ;  /* 0x0000000418034981 */ /* 0x000362000c2e1900 */
[----:B------:R-:W-:Y:S02]  /*07b0*/  IMAD.MOV.U32 R18, RZ, RZ, RZ ;  /* 0x000000ffff127224 */ /* 0x000fe400078e00ff */
[----:B------:R-:W-:Y:S01]  /*07c0*/  IMAD.MOV.U32 R4, RZ, RZ, RZ ;  /* 0x000000ffff047224 */ /* 0x000fe200078e00ff */
[C---:B------:R-:W-:Y:S01]  /*07d0*/  SHF.L.U64.HI R13, R21.reuse, 0x2, R13 ;  /* 0x00000002150d7819 */ /* 0x040fe2000001020d */
[----:B-1----:R-:W1:Y:S01]  /*07e0*/  LDC.64 R24, c[0x0][0x278] ;  /* 0x00009e00ff187b82 */ /* 0x002e620000000a00 */
[----:B------:R-:W-:-:S03]  /*07f0*/  IMAD.SHL.U32 R21, R21, 0x4, RZ ;  /* 0x0000000415157824 */ /* 0x000fc600078e00ff */
[----:B------:R5:W5:Y:S01]  /*0800*/  @P4 LDG.E.EL R4, desc[UR4][R22.64] ;  /* 0x0000000416044981 */ /* 0x000b62000c2e1900 */
[----:B0-----:R-:W-:-:S05]  /*0810*/  IMAD.WIDE R16, R27, 0x4, R16 ;  /* 0x000000041b107825 */ /* 0x001fca00078e0210 */
[----:B------:R-:W5:Y:S01]  /*0820*/  @P1 LDG.E.EL R18, desc[UR4][R16.64] ;  /* 0x0000000410121981 */ /* 0x000f62000c2e1900 */
[----:B-1----:R-:W-:-:S04]  /*0830*/  IMAD.WIDE R24, R7, 0x4, R24 ;  /* 0x0000000407187825 */ /* 0x002fc800078e0218 */
[----:B------:R-:W-:-:S06]  /*0840*/  IMAD.MOV.U32 R7, RZ, RZ, RZ ;  /* 0x000000ffff077224 */ /* 0x000fcc00078e00ff */
[----:B------:R-:W5:Y:S01]  /*0850*/  @P3 LDG.E.EL R7, desc[UR4][R24.64] ;  /* 0x0000000418073981 */ /* 0x000f62000c2e1900 */
[----:B--2---:R-:W-:Y:S02]  /*0860*/  SEL R8, R8, RZ, P1 ;  /* 0x000000ff08087207 */ /* 0x004fe40000800000 */
[----:B------:R-:W-:Y:S02]  /*0870*/  SEL R9, R9, RZ, P1 ;  /* 0x000000ff09097207 */ /* 0x000fe40000800000 */
[----:B---3--:R-:W-:Y:S02]  /*0880*/  SEL R29, R10, RZ, P1 ;  /* 0x000000ff0a1d7207 */ /* 0x008fe40000800000 */
[----:B------:R-:W-:Y:S02]  /*0890*/  SEL R10, R11, RZ, P1 ;  /* 0x000000ff0b0a7207 */ /* 0x000fe40000800000 */
[----:B----4-:R-:W-:Y:S01]  /*08a0*/  SEL R11, R20, RZ, P1 ;  /* 0x000000ff140b7207 */ /* 0x010fe20000800000 */
[----:B------:R-:W-:-:S02]  /*08b0*/  FADD R29, -R8, R29 ;  /* 0x0000001d081d7221 */ /* 0x000fc40000000100 */
[----:B------:R-:W-:Y:S01]  /*08c0*/  FADD R20, -R9, R10 ;  /* 0x0000000a09147221 */ /* 0x000fe20000000100 */
[----:B-----5:R-:W-:Y:S02]  /*08d0*/  SEL R22, R5, RZ, P1 ;  /* 0x000000ff05167207 */ /* 0x020fe40000800000 */
[----:B------:R-:W-:Y:S01]  /*08e0*/  IADD3 R10, P5, R21, UR6, RZ ;  /* 0x00000006150a7c10 */ /* 0x000fe2000ffbe0ff */
[----:B------:R-:W-:Y:S02]  /*08f0*/  FFMA R5, R29, R11, R8 ;  /* 0x0000000b1d057223 */ /* 0x000fe40000000008 */
[----:B------:R-:W-:Y:S01]  /*0900*/  FFMA R22, R20, R22, R9 ;  /* 0x0000001614167223 */ /* 0x000fe20000000009 */
[----:B------:R-:W-:Y:S02]  /*0910*/  CS2R R8, SRZ ;  /* 0x0000000000087805 */ /* 0x000fe4000001ff00 */
[----:B------:R-:W-:Y:S01]  /*0920*/  IADD3.X R11, R13, UR7, RZ, P5, !PT ;  /* 0x000000070d0b7c10 */ /* 0x000fe2000affe4ff */
[----:B------:R-:W-:Y:S01]  /*0930*/  ULDC.64 UR6, c[0x0][0x288] ;  /* 0x0000a20000067ab9 */ /* 0x000fe20000000a00 */
[----:B------:R-:W-:-:S03]  /*0940*/  IADD3 R28, P5, R21, UR8, RZ ;  /* 0x00000008151c7c10 */ /* 0x000fc6000ffbe0ff */
[----:B------:R0:W2:Y:S01]  /*0950*/  @P3 LDG.E.EL.64 R8, desc[UR4][R10.64+-0x20] ;  /* 0xffffe0040a083981 */ /* 0x0000a2000c2e1b00 */
[----:B------:R-:W-:Y:S01]  /*0960*/  IADD3.X R29, R13, UR9, RZ, P5, !PT ;  /* 0x000000090d1d7c10 */ /* 0x000fe2000affe4ff */
[----:B------:R-:W-:Y:S01]  /*0970*/  IMAD.MOV.U32 R21, RZ, RZ, RZ ;  /* 0x000000ffff157224 */ /* 0x000fe200078e00ff */
[----:B------:R-:W-:Y:S01]  /*0980*/  ULDC.64 UR8, c[0x0][0x2a0] ;  /* 0x0000a80000087ab9 */ /* 0x000fe20000000a00 */
[----:B------:R-:W-:-:S04]  /*0990*/  IMAD.MOV.U32 R20, RZ, RZ, RZ ;  /* 0x000000ffff147224 */ /* 0x000fc800078e00ff */
[----:B------:R-:W3:Y:S01]  /*09a0*/  @P3 LDG.E.EL R21, desc[UR4][R24.64] ;  /* 0x0000000418153981 */ /* 0x000ee2000c2e1900 */
[----:B0-----:R-:W-:-:S04]  /*09b0*/  IADD3 R10, P5, R14, UR6, RZ ;  /* 0x000000060e0a7c10 */ /* 0x001fc8000ffbe0ff */
[----:B------:R-:W-:Y:S01]  /*09c0*/  IADD3.X R11, R15, UR7, RZ, P5, !PT ;  /* 0x000000070f0b7c10 */ /* 0x000fe2000affe4ff */
[----:B------:R-:W-:Y:S01]  /*09d0*/  IMAD.MOV.U32 R23, RZ, RZ, RZ ;  /* 0x000000ffff177224 */ /* 0x000fe200078e00ff */
[----:B------:R-:W-:Y:S01]  /*09e0*/  ISETP.NE.AND P5, PT, R12, 0xc, PT ;  /* 0x0000000c0c00780c */ /* 0x000fe20003fa5270 */
[----:B------:R-:W-:-:S03]  /*09f0*/  ULDC.64 UR6, c[0x0][0x298] ;  /* 0x0000a60000067ab9 */ /* 0x000fc60000000a00 */
[----:B------:R-:W-:Y:S02]  /*0a00*/  ISETP.LT.AND P6, PT, R0, 0x500, !P5 ;  /* 0x000005000000780c */ /* 0x000fe40006fc1270 */
[----:B------:R-:W-:Y:S01]  /*0a10*/  CS2R R12, SRZ ;  /* 0x00000000000c7805 */ /* 0x000fe2000001ff00 */
[----:B------:R0:W4:Y:S02]  /*0a20*/  @P1 LDG.E.EL R23, desc[UR4][R16.64] ;  /* 0x0000000410171981 */ /* 0x000124000c2e1900 */
[----:B0-----:R-:W0:Y:S08]  /*0a30*/  LDC.64 R16, c[0x0][0x218] ;  /* 0x00008600ff107b82 */ /* 0x001e300000000a00 */
[----:B------:R-:W5:Y:S04]  /*0a40*/  @P6 LDG.E.EL.64 R12, desc[UR4][R28.64+-0x30] ;  /* 0xffffd0041c0c6981 */ /* 0x000f68000c2e1b00 */
[----:B------:R-:W4:Y:S01]  /*0a50*/  @P6 LDG.E.EL R20, desc[UR4][R24.64] ;  /* 0x0000000418146981 */ /* 0x000f22000c2e1900 */
[----:B------:R-:W-:-:S05]  /*0a60*/  SEL R6, R6, RZ, P1 ;  /* 0x000000ff06067207 */ /* 0x000fca0000800000 */
[----:B------:R-:W-:Y:S01]  /*0a70*/  FADD R22, -R6, R22 ;  /* 0x0000001606167221 */ /* 0x000fe20000000100 */
[----:B------:R-:W-:-:S05]  /*0a80*/  SEL R18, R18, RZ, P1 ;  /* 0x000000ff12127207 */ /* 0x000fca0000800000 */
[----:B------:R-:W-:Y:S01]  /*0a90*/  FFMA R6, R22, R18, R6 ;  /* 0x0000001216067223 */ /* 0x000fe20000000006 */
[----:B------:R-:W-:-:S04]  /*0aa0*/  VIADD R18, R26, 0xffffffc0 ;  /* 0xffffffc01a127836 */ /* 0x000fc80000000000 */
[----:B0-----:R-:W-:-:S04]  /*0ab0*/  IMAD.WIDE R16, R18, 0x4, R16 ;  /* 0x0000000412107825 */ /* 0x001fc800078e0210 */
[----:B------:R-:W-:-:S06]  /*0ac0*/  IMAD.MOV.U32 R18, RZ, RZ, RZ ;  /* 0x000000ffff127224 */ /* 0x000fcc00078e00ff */
[----:B------:R0:W4:Y:S01]  /*0ad0*/  @P1 LDG.E.EL R18, desc[UR4][R16.64] ;  /* 0x0000000410121981 */ /* 0x000122000c2e1900 */
[----:B------:R-:W-:Y:S01]  /*0ae0*/  SEL R22, R7, RZ, P3 ;  /* 0x000000ff07167207 */ /* 0x000fe20001800000 */
[----:B0-----:R-:W0:Y:S01]  /*0af0*/  LDC.64 R16, c[0x0][0x250] ;  /* 0x00009400ff107b82 */ /* 0x001e220000000a00 */
[----:B------:R-:W-:Y:S01]  /*0b00*/  VIADD R29, R26, 0xffffff40 ;  /* 0xffffff401a1d7836 */ /* 0x000fe20000000000 */
[----:B--2---:R-:W-:Y:S02]  /*0b10*/  SEL R8, R8, RZ, P3 ;  /* 0x000000ff08087207 */ /* 0x004fe40001800000 */
[----:B------:R-:W-:-:S03]  /*0b20*/  SEL R9, R9, RZ, P3 ;  /* 0x000000ff09097207 */ /* 0x000fc60001800000 */
[----:B------:R-:W-:-:S04]  /*0b30*/  FADD R7, R8, -R8 ;  /* 0x8000000808077221 */ /* 0x000fc80000000000 */
[----:B------:R-:W-:Y:S01]  /*0b40*/  FFMA R7, R7, R22, R8 ;  /* 0x0000001607077223 */ /* 0x000fe20000000008 */
[----:B---3--:R-:W-:Y:S01]  /*0b50*/  SEL R8, R21, RZ, P3 ;  /* 0x000000ff15087207 */ /* 0x008fe20001800000 */
[----:B------:R-:W-:-:S04]  /*0b60*/  FADD R22, R9, -R9 ;  /* 0x8000000909167221 */ /* 0x000fc80000000000 */
[----:B------:R-:W-:Y:S01]  /*0b70*/  FFMA R8, R22, R8, R9 ;  /* 0x0000000816087223 */ /* 0x000fe20000000009 */
[----:B------:R-:W-:-:S04]  /*0b80*/  VIADD R9, R26, 0xffffff80 ;  /* 0xffffff801a097836 */ /* 0x000fc80000000000 */
[----:B0-----:R-:W-:Y:S01]  /*0b90*/  IMAD.WIDE R16, R9, 0x4, R16 ;  /* 0x0000000409107825 */ /* 0x001fe200078e0210 */
[----:B-----5:R-:W-:Y:S02]  /*0ba0*/  SEL R12, R12, RZ, P6 ;  /* 0x000000ff0c0c7207 */ /* 0x020fe40003000000 */
[----:B----4-:R-:W-:-:S03]  /*0bb0*/  SEL R20, R20, RZ, P6 ;  /* 0x000000ff14147207 */ /* 0x010fc60003000000 */
[----:B------:R-:W-:-:S04]  /*0bc0*/  FADD R9, R12, -R12 ;  /* 0x8000000c0c097221 */ /* 0x000fc80000000000 */
[----:B------:R-:W-:Y:S02]  /*0bd0*/  FFMA R9, R9, R20, R12 ;  /* 0x0000001409097223 */ /* 0x000fe4000000000c */
[----:B------:R-:W0:Y:S02]  /*0be0*/  LDC.64 R20, c[0x0][0x288] ;  /* 0x0000a200ff147b82 */ /* 0x000e240000000a00 */
[----:B0-----:R-:W-:Y:S01]  /*0bf0*/  IMAD.WIDE R20, R29, 0x4, R20 ;  /* 0x000000041d147825 */ /* 0x001fe200078e0214 */
[----:B------:R-:W-:-:S06]  /*0c00*/  CS2R R28, SRZ ;  /* 0x00000000001c7805 */ /* 0x000fcc000001ff00 */
[----:B------:R-:W2:Y:S01]  /*0c10*/  @P6 LDG.E.EL R29, desc[UR4][R24.64] ;  /* 0x00000004181d6981 */ /* 0x000ea2000c2e1900 */
[----:B------:R-:W-:-:S06]  /*0c20*/  IMAD.MOV.U32 R22, RZ, RZ, RZ ;  /* 0x000000ffff167224 */ /* 0x000fcc00078e00ff */
[----:B------:R0:W3:Y:S02]  /*0c30*/  @P3 LDG.E.EL R22, desc[UR4][R16.64] ;  /* 0x0000000410163981 */ /* 0x0000e4000c2e1900 */
[----:B0-----:R-:W0:Y:S01]  /*0c40*/  LDC.64 R16, c[0x0][0x280] ;  /* 0x0000a000ff107b82 */ /* 0x001e220000000a00 */
[----:B------:R-:W-:-:S06]  /*0c50*/  IMAD.MOV.U32 R12, RZ, RZ, RZ ;  /* 0x000000ffff0c7224 */ /* 0x000fcc00078e00ff */
[----:B------:R-:W4:Y:S01]  /*0c60*/  @P6 LDG.E.EL R12, desc[UR4][R20.64] ;  /* 0x00000004140c6981 */ /* 0x000f22000c2e1900 */
[----:B0-----:R-:W-:-:S04]  /*0c70*/  IMAD.WIDE R16, R27, 0x4, R16 ;  /* 0x000000041b107825 */ /* 0x001fc800078e0210 */
[----:B------:R-:W-:Y:S01]  /*0c80*/  IMAD.MOV.U32 R27, RZ, RZ, RZ ;  /* 0x000000ffff1b7224 */ /* 0x000fe200078e00ff */
[----:B------:R-:W5:Y:S05]  /*0c90*/  @P6 LDG.E.EL R28, desc[UR4][R16.64] ;  /* 0x00000004101c6981 */ /* 0x000f6a000c2e1900 */
[----:B------:R0:W3:Y:S02]  /*0ca0*/  @P6 LDG.E.EL R27, desc[UR4][R10.64+-0x300] ;  /* 0xfffd00040a1b6981 */ /* 0x0000e4000c2e1900 */
[----:B0-----:R-:W-:-:S06]  /*0cb0*/  IMAD.MOV.U32 R10, RZ, RZ, RZ ;  /* 0x000000ffff0a7224 */ /* 0x001fcc00078e00ff */
[----:B------:R-:W3:Y:S01]  /*0cc0*/  @P6 LDG.E.EL R10, desc[UR4][R16.64] ;  /* 0x00000004100a6981 */ /* 0x000ee2000c2e1900 */
[----:B------:R-:W-:-:S05]  /*0cd0*/  SEL R13, R13, RZ, P6 ;  /* 0x000000ff0d0d7207 */ /* 0x000fca0003000000 */
[----:B------:R-:W-:Y:S01]  /*0ce0*/  FADD R20, R13, -R13 ;  /* 0x8000000d0d147221 */ /* 0x000fe20000000000 */
[----:B--2---:R-:W-:-:S05]  /*0cf0*/  SEL R29, R29, RZ, P6 ;  /* 0x000000ff1d1d7207 */ /* 0x004fca0003000000 */
[----:B------:R-:W-:Y:S01]  /*0d00*/  FFMA R29, R20, R29, R13 ;  /* 0x0000001d141d7223 */ /* 0x000fe2000000000d */
[----:B------:R-:W-:Y:S02]  /*0d10*/  IMAD.MOV.U32 R13, RZ, RZ, RZ ;  /* 0x000000ffff0d7224 */ /* 0x000fe400078e00ff */
[----:B------:R-:W-:-:S04]  /*0d20*/  IMAD.MOV.U32 R20, RZ, RZ, RZ ;  /* 0x000000ffff147224 */ /* 0x000fc800078e00ff */
[----:B------:R-:W2:Y:S04]  /*0d30*/  @P3 LDG.E.EL R13, desc[UR4][R16.64] ;  /* 0x00000004100d3981 */ /* 0x000ea8000c2e1900 */
[----:B------:R-:W2:Y:S01]  /*0d40*/  @P3 LDG.E.EL R20, desc[UR4][R16.64] ;  /* 0x0000000410143981 */ /* 0x000ea2000c2e1900 */
[----:B----4-:R-:W-:-:S05]  /*0d50*/  SEL R12, R12, RZ, P6 ;  /* 0x000000ff0c0c7207 */ /* 0x010fca0003000000 */
[----:B------:R-:W-:Y:S01]  /*0d60*/  FADD R9, -R12, R9 ;  /* 0x000000090c097221 */ /* 0x000fe20000000100 */
[----:B------:R-:W-:Y:S01]  /*0d70*/  IMAD.HI R11, R0, 0x66666667, RZ ;  /* 0x66666667000b7827 */ /* 0x000fe200078e02ff */
[----:B-----5:R-:W-:Y:S02]  /*0d80*/  SEL R28, R28, RZ, P6 ;  /* 0x000000ff1c1c7207 */ /* 0x020fe40003000000 */
[----:B---3--:R-:W-:-:S03]  /*0d90*/  SEL R27, R27, RZ, P6 ;  /* 0x000000ff1b1b7207 */ /* 0x008fc60003000000 */
[----:B------:R-:W-:Y:S02]  /*0da0*/  FFMA R9, R9, R28, R12 ;  /* 0x0000001c09097223 */ /* 0x000fe4000000000c */
[----:B------:R-:W-:Y:S01]  /*0db0*/  FADD R12, -R27, R29 ;  /* 0x0000001d1b0c7221 */ /* 0x000fe20000000100 */
[----:B------:R-:W-:-:S05]  /*0dc0*/  SEL R10, R10, RZ, P6 ;  /* 0x000000ff0a0a7207 */ /* 0x000fca0003000000 */
[----:B------:R-:W-:Y:S01]  /*0dd0*/  FFMA R10, R12, R10, R27 ;  /* 0x0000000a0c0a7223 */ /* 0x000fe2000000001b */
[----:B------:R-:W-:-:S04]  /*0de0*/  SHF.R.U32.HI R12, RZ, 0x1f, R11 ;  /* 0x0000001fff0c7819 */ /* 0x000fc8000001160b */
[CC--:B------:R-:W-:Y:S02]  /*0df0*/  LEA.HI.SX32 R21, R11.reuse, R12.reuse, 0x1d ;  /* 0x0000000c0b157211 */ /* 0x0c0fe400078feaff */
[----:B------:R-:W-:-:S03]  /*0e00*/  LEA.HI.SX32 R11, R11, R12, 0x19 ;  /* 0x0000000c0b0b7211 */ /* 0x000fc600078fcaff */
[----:B------:R-:W-:Y:S02]  /*0e10*/  IMAD R21, R21, -0x14, R0 ;  /* 0xffffffec15157824 */ /* 0x000fe400078e0200 */
[----:B------:R-:W-:Y:S01]  /*0e20*/  IMAD.SHL.U32 R28, R11, 0x4, RZ ;  /* 0x000000040b1c7824 */ /* 0x000fe200078e00ff */
[----:B------:R-:W-:Y:S02]  /*0e30*/  SEL R11, R23, RZ, P1 ;  /* 0x000000ff170b7207 */ /* 0x000fe40000800000 */
[----:B------:R-:W-:Y:S02]  /*0e40*/  SEL R12, R18, RZ, P1 ;  /* 0x000000ff120c7207 */ /* 0x000fe40000800000 */
[----:B------:R-:W-:Y:S02]  /*0e50*/  SHF.R.S32.HI R27, RZ, 0x1f, R21 ;  /* 0x0000001fff1b7819 */ /* 0x000fe40000011415 */
[----:B------:R-:W-:-:S04]  /*0e60*/  IADD3 R23, P1, R21, R28, RZ ;  /* 0x0000001c15177210 */ /* 0x000fc80007f3e0ff */
[----:B------:R-:W-:Y:S02]  /*0e70*/  LEA.HI.X.SX32 R28, R28, R27, 0x1, P1 ;  /* 0x0000001b1c1c7211 */ /* 0x000fe400008f0eff */
[----:B------:R-:W-:Y:S02]  /*0e80*/  ISETP.GT.AND P1, PT, R21, 0xf, PT ;  /* 0x0000000f1500780c */ /* 0x000fe40003f24270 */
[C---:B------:R-:W-:Y:S01]  /*0e90*/  SHF.L.U64.HI R21, R23.reuse, 0x2, R28 ;  /* 0x0000000217157819 */ /* 0x040fe2000001021c */
[----:B------:R-:W-:Y:S01]  /*0ea0*/  IMAD.SHL.U32 R23, R23, 0x4, RZ ;  /* 0x0000000417177824 */ /* 0x000fe200078e00ff */
[----:B------:R-:W-:Y:S02]  /*0eb0*/  SEL R18, R22, RZ, P3 ;  /* 0x000000ff16127207 */ /* 0x000fe40001800000 */
[----:B------:R-:W-:Y:S01]  /*0ec0*/  SEL R19, R19, RZ, P3 ;  /* 0x000000ff13137207 */ /* 0x000fe20001800000 */
[----:B------:R-:W-:Y:S02]  /*0ed0*/  VIADD R27, R26, 0xffffff00 ;  /* 0xffffff001a1b7836 */ /* 0x000fe40000000000 */
[----:B------:R-:W-:Y:S01]  /*0ee0*/  IMAD.MOV.U32 R26, RZ, RZ, RZ ;  /* 0x000000ffff1a7224 */ /* 0x000fe200078e00ff */
[----:B--2---:R-:W-:-:S02]  /*0ef0*/  SEL R13, R13, RZ, P3 ;  /* 0x000000ff0d0d7207 */ /* 0x004fc40001800000 */
[----:B------:R-:W-:Y:S02]  /*0f00*/  SEL R20, R20, RZ, P3 ;  /* 0x000000ff14147207 */ /* 0x000fe40001800000 */
[----:B------:R-:W-:-:S04]  /*0f10*/  IADD3 R14, P3, R14, UR6, RZ ;  /* 0x000000060e0e7c10 */ /* 0x000fc8000ff7e0ff */
[----:B------:R-:W-:Y:S02]  /*0f20*/  IADD3.X R15, R15, UR7, RZ, P3, !PT ;  /* 0x000000070f0f7c10 */ /* 0x000fe40009ffe4ff */
[----:B------:R-:W-:-:S04]  /*0f30*/  IADD3 R22, P3, R23, UR8, RZ ;  /* 0x0000000817167c10 */ /* 0x000fc8000ff7e0ff */
[----:B------:R-:W-:Y:S02]  /*0f40*/  IADD3.X R23, R21, UR9, RZ, P3, !PT ;  /* 0x0000000915177c10 */ /* 0x000fe40009ffe4ff */
[----:B------:R-:W-:Y:S01]  /*0f50*/  ISETP.LT.AND P3, PT, R0, 0x500, P1 ;  /* 0x000005000000780c */ /* 0x000fe20000f61270 */
[----:B------:R-:W-:-:S12]  /*0f60*/  IMAD.MOV.U32 R21, RZ, RZ, RZ ;  /* 0x000000ffff157224 */ /* 0x000fd800078e00ff */
[----:B------:R0:W2:Y:S02]  /*0f70*/  @P3 LDG.E.EL R21, desc[UR4][R14.64+-0x400] ;  /* 0xfffc00040e153981 */ /* 0x0000a4000c2e1900 */
[----:B0-----:R-:W-:-:S06]  /*0f80*/  CS2R R14, SRZ ;  /* 0x00000000000e7805 */ /* 0x001fcc000001ff00 */
[----:B------:R0:W3:Y:S02]  /*0f90*/  @P3 LDG.E.EL.64 R14, desc[UR4][R22.64+-0x40] ;  /* 0xffffc004160e3981 */ /* 0x0000e4000c2e1b00 */
[----:B0-----:R-:W-:-:S06]  /*0fa0*/  CS2R R22, SRZ ;  /* 0x0000000000167805 */ /* 0x001fcc000001ff00 */
[----:B------:R-:W4:Y:S04]  /*0fb0*/  @P3 LDG.E.EL R22, desc[UR4][R24.64] ;  /* 0x0000000418163981 */ /* 0x000f28000c2e1900 */
[----:B------:R0:W5:Y:S02]  /*0fc0*/  @P3 LDG.E.EL R23, desc[UR4][R24.64] ;  /* 0x0000000418173981 */ /* 0x000164000c2e1900 */
[----:B0-----:R-:W-:-:S06]  /*0fd0*/  CS2R R24, SRZ ;  /* 0x0000000000187805 */ /* 0x001fcc000001ff00 */
[----:B------:R-:W5:Y:S04]  /*0fe0*/  @P3 LDG.E.EL R24, desc[UR4][R16.64] ;  /* 0x0000000410183981 */ /* 0x000f68000c2e1900 */
[----:B------:R0:W5:Y:S02]  /*0ff0*/  @P3 LDG.E.EL R25, desc[UR4][R16.64] ;  /* 0x0000000410193981 */ /* 0x000164000c2e1900 */
[----:B0-----:R-:W0:Y:S02]  /*1000*/  LDC.64 R16, c[0x0][0x298] ;  /* 0x0000a600ff107b82 */ /* 0x001e240000000a00 */
[----:B0-----:R-:W-:-:S05]  /*1010*/  IMAD.WIDE R16, R27, 0x4, R16 ;  /* 0x000000041b107825 */ /* 0x001fca00078e0210 */
[----:B------:R0:W5:Y:S01]  /*1020*/  @P3 LDG.E.EL R26, desc[UR4][R16.64] ;  /* 0x00000004101a3981 */ /* 0x000162000c2e1900 */
[----:B------:R-:W-:Y:S01]  /*1030*/  FADD R7, -R18, R7 ;  /* 0x0000000712077221 */ /* 0x000fe20000000100 */
[----:B------:R-:W-:Y:S01]  /*1040*/  FADD R8, -R19, R8 ;  /* 0x0000000813087221 */ /* 0x000fe20000000100 */
[----:B------:R-:W-:Y:S02]  /*1050*/  FADD R5, -R12, R5 ;  /* 0x000000050c057221 */ /* 0x000fe40000000100 */
[----:B------:R-:W-:Y:S01]  /*1060*/  FFMA R18, R7, R13, R18 ;  /* 0x0000000d07127223 */ /* 0x000fe20000000012 */
[----:B------:R-:W-:Y:S01]  /*1070*/  FFMA R19, R8, R20, R19 ;  /* 0x0000001408137223 */ /* 0x000fe20000000013 */
[----:B------:R-:W-:Y:S01]  /*1080*/  FFMA R11, R5, R11, R12 ;  /* 0x0000000b050b7223 */ /* 0x000fe2000000000c */
[----:B------:R-:W-:Y:S02]  /*1090*/  ISETP.GE.AND P6, PT, R2, 0x4, PT ;  /* 0x000000040200780c */ /* 0x000fe40003fc6270 */
[----:B------:R-:W-:-:S02]  /*10a0*/  SEL R5, R4, RZ, P4 ;  /* 0x000000ff04057207 */ /* 0x000fc40002000000 */
[----:B------:R-:W-:Y:S02]  /*10b0*/  SEL R2, R3, RZ, P4 ;  /* 0x000000ff03027207 */ /* 0x000fe40002000000 */
[----:B--2---:R-:W-:Y:S02]  /*10c0*/  SEL R21, R21, RZ, P3 ;  /* 0x000000ff15157207 */ /* 0x004fe40001800000 */
[----:B---3--:R-:W-:Y:S02]  /*10d0*/  SEL R14, R14, RZ, P3 ;  /* 0x000000ff0e0e7207 */ /* 0x008fe40001800000 */
[----:B------:R-:W-:-:S03]  /*10e0*/  SEL R28, R15, RZ, P3 ;  /* 0x000000ff0f1c7207 */ /* 0x000fc60001800000 */
[----:B------:R-:W-:Y:S02]  /*10f0*/  FADD R27, R14, -R14 ;  /* 0x8000000e0e1b7221 */ /* 0x000fe40000000000 */
[----:B------:R-:W-:Y:S01]  /*1100*/  FADD R15, R28, -R28 ;  /* 0x8000001c1c0f7221 */ /* 0x000fe20000000000 */
[----:B----4-:R-:W-:Y:S02]  /*1110*/  SEL R22, R22, RZ, P3 ;  /* 0x000000ff16167207 */ /* 0x010fe40001800000 */
[----:B-----5:R-:W-:-:S03]  /*1120*/  SEL R23, R23, RZ, P3 ;  /* 0x000000ff17177207 */ /* 0x020fc60001800000 */
[----:B------:R-:W-:Y:S02]  /*1130*/  FFMA R22, R27, R22, R14 ;  /* 0x000000161b167223 */ /* 0x000fe4000000000e */
[----:B------:R-:W-:Y:S02]  /*1140*/  FFMA R23, R15, R23, R28 ;  /* 0x000000170f177223 */ /* 0x000fe4000000001c */
[----:B------:R-:W1:Y:S01]  /*1150*/  LDC.64 R14, c[0x0][0x2a8] ;  /* 0x0000aa00ff0e7b82 */ /* 0x000e620000000a00 */
[----:B------:R-:W-:Y:S02]  /*1160*/  SEL R24, R24, RZ, P3 ;  /* 0x000000ff18187207 */ /* 0x000fe40001800000 */
[----:B0-----:R-:W-:Y:S02]  /*1170*/  SEL R16, R25, RZ, P3 ;  /* 0x000000ff19107207 */ /* 0x001fe40001800000 */
[----:B------:R-:W-:Y:S01]  /*1180*/  SEL R17, R26, RZ, P3 ;  /* 0x000000ff1a117207 */ /* 0x000fe20001800000 */
[----:B------:R-:W-:-:S04]  /*1190*/  FADD R26, -R21, R23 ;  /* 0x00000017151a7221 */ /* 0x000fc80000000100 */
[----:B------:R-:W-:Y:S01]  /*11a0*/  FADD R22, -R17, R22 ;  /* 0x0000001611167221 */ /* 0x000fe20000000100 */
[----:B------:R-:W-:-:S03]  /*11b0*/  FFMA R16, R26, R16, R21 ;  /* 0x000000101a107223 */ /* 0x000fc60000000015 */
[----:B------:R-:W-:Y:S02]  /*11c0*/  FFMA R24, R22, R24, R17 ;  /* 0x0000001816187223 */ /* 0x000fe40000000011 */
[----:B------:R-:W-:-:S03]  /*11d0*/  @P5 FSEL R10, R16, RZ, P1 ;  /* 0x000000ff100a5208 */ /* 0x000fc60000800000 */
[----:B------:R-:W-:Y:S02]  /*11e0*/  @P5 FSEL R9, R24, RZ, P1 ;  /* 0x000000ff18095208 */ /* 0x000fe40000800000 */
[----:B------:R-:W-:Y:S02]  /*11f0*/  ISETP.GE.AND P1, PT, R0, 0x500, PT ;  /* 0x000005000000780c */ /* 0x000fe40003f26270 */
[----:B------:R-:W-:Y:S02]  /*1200*/  @P0 FSEL R6, R19, R10, !P2 ;  /* 0x0000000a13060208 */ /* 0x000fe40005000000 */
[----:B------:R-:W-:Y:S01]  /*1210*/  @P0 FSEL R11, R18, R9, !P2 ;  /* 0x00000009120b0208 */ /* 0x000fe20005000000 */
[----:B-1----:R-:W-:Y:S01]  /*1220*/  IMAD.WIDE R14, R0, 0x4, R14 ;  /* 0x00000004000e7825 */ /* 0x002fe200078e020e */
[----:B------:R-:W-:Y:S02]  /*1230*/  SEL R3, R5, R6, !P6 ;  /* 0x0000000605037207 */ /* 0x000fe40007000000 */
[----:B------:R-:W-:-:S05]  /*1240*/  SEL R2, R2, R11, !P6 ;  /* 0x0000000b02027207 */ /* 0x000fca0007000000 */
[----:B------:R-:W-:Y:S05]  /*1250*/  @P1 EXIT ;  /* 0x000000000000194d */ /* 0x000fea0003800000 */
[----:B------:R-:W-:Y:S01]  /*1260*/  STG.E.64 desc[UR4][R14.64], R2 ;  /* 0x000000020e007986 */ /* 0x000fe2000c101b04 */
[----:B------:R-:W-:Y:S05]  /*1270*/  EXIT ;  /* 0x000000000000794d */ /* 0x000fea0003800000 */
.L_x_0:
[----:B------:R-:W-:-:S00]  /*1280*/  BRA `(.L_x_0) ;  /* 0xfffffffc00fc7947 */ /* 0x000fc0000383ffff */
[----:B------:R-:W-:-:S00]  /*1290*/  NOP ;  /* 0x0000000000007918 */ /* 0x000fc00000000000 */
        /* <DEDUP_REMOVED lines=14> */
.L_x_1:


//--------------------- .nv.constant0.triton_poi_fused_cat_9 --------------------------
	.section	.nv.constant0.triton_poi_fused_cat_9,"a",@progbits
	.sectionflags	@""
	.align	4
.nv.constant0.triton_poi_fused_cat_9:
	.zero		692
